	.headerflags	@"EF_CUDA_TEXMODE_UNIFIED EF_CUDA_64BIT_ADDRESS EF_CUDA_ACCELERATORS EF_CUDA_SM90 EF_CUDA_VIRTUAL_SM(EF_CUDA_SM90)"
	.elftype	@"ET_EXEC"


//--------------------- .nv.info                  --------------------------
	.section	.nv.info,"",@"SHT_CUDA_INFO"
	.align	4


	//----- nvinfo : EIATTR_REGCOUNT
	.align		4
        /*0000*/ 	.byte	0x04, 0x2f
        /*0002*/ 	.short	(.L_3 - .L_2)
	.align		4
.L_2:
        /*0004*/ 	.word	index@(triton_poi_fused__native_batch_norm_legit_no_training_2)
        /*0008*/ 	.word	0x00000012


	//----- nvinfo : EIATTR_MIN_STACK_SIZE
	.align		4
.L_3:
        /*000c*/ 	.byte	0x04, 0x12
        /*000e*/ 	.short	(.L_5 - .L_4)
	.align		4
.L_4:
        /*0010*/ 	.word	index@(triton_poi_fused__native_batch_norm_legit_no_training_2)
        /*0014*/ 	.word	0x00000000


	//----- nvinfo : EIATTR_FRAME_SIZE
	.align		4
.L_5:
        /*0018*/ 	.byte	0x04, 0x11
        /*001a*/ 	.short	(.L_7 - .L_6)
	.align		4
.L_6:
        /*001c*/ 	.word	index@(triton_poi_fused__native_batch_norm_legit_no_training_2)
        /*0020*/ 	.word	0x00000000


	//----- nvinfo : EIATTR_MIN_STACK_SIZE
	.align		4
.L_7:
        /*0024*/ 	.byte	0x04, 0x12
        /*0026*/ 	.short	(.L_9 - .L_8)
	.align		4
.L_8:
        /*0028*/ 	.word	index@(triton_poi_fused__native_batch_norm_legit_no_training_2)
        /*002c*/ 	.word	0x00000000
.L_9:


//--------------------- .nv.info.triton_poi_fused__native_batch_norm_legit_no_training_2 --------------------------
	.section	.nv.info.triton_poi_fused__native_batch_norm_legit_no_training_2,"",@"SHT_CUDA_INFO"
	.sectionflags	@""
	.align	4


	//----- nvinfo : EIATTR_CUDA_API_VERSION
	.align		4
        /*0000*/ 	.byte	0x04, 0x37
        /*0002*/ 	.short	(.L_11 - .L_10)
.L_10:
        /*0004*/ 	.word	0x0000007c


	//----- nvinfo : EIATTR_KPARAM_INFO
	.align		4
.L_11:
        /*0008*/ 	.byte	0x04, 0x17
        /*000a*/ 	.short	(.L_13 - .L_12)
.L_12:
        /*000c*/ 	.word	0x00000000
        /*0010*/ 	.short	0x0006
        /*0012*/ 	.short	0x0030
        /*0014*/ 	.byte	0x00, 0xf0, 0x11, 0x00


	//----- nvinfo : EIATTR_KPARAM_INFO
	.align		4
.L_13:
        /*0018*/ 	.byte	0x04, 0x17
        /*001a*/ 	.short	(.L_15 - .L_14)
.L_14:
        /*001c*/ 	.word	0x00000000
        /*0020*/ 	.short	0x0005
        /*0022*/ 	.short	0x0028
        /*0024*/ 	.byte	0x00, 0xf4, 0x21, 0x00


	//----- nvinfo : EIATTR_KPARAM_INFO
	.align		4
.L_15:
        /*0028*/ 	.byte	0x04, 0x17
        /*002a*/ 	.short	(.L_17 - .L_16)
.L_16:
        /*002c*/ 	.word	0x00000000
        /*0030*/ 	.short	0x0004
        /*0032*/ 	.short	0x0020
        /*0034*/ 	.byte	0x00, 0xf4, 0x21, 0x00


	//----- nvinfo : EIATTR_KPARAM_INFO
	.align		4
.L_17:
        /*0038*/ 	.byte	0x04, 0x17
        /*003a*/ 	.short	(.L_19 - .L_18)
.L_18:
        /*003c*/ 	.word	0x00000000
        /*0040*/ 	.short	0x0003
        /*0042*/ 	.short	0x0018
        /*0044*/ 	.byte	0x00, 0xf4, 0x21, 0x00


	//----- nvinfo : EIATTR_KPARAM_INFO
	.align		4
.L_19:
        /*0048*/ 	.byte	0x04, 0x17
        /*004a*/ 	.short	(.L_21 - .L_20)
.L_20:
        /*004c*/ 	.word	0x00000000
        /*0050*/ 	.short	0x0002
        /*0052*/ 	.short	0x0010
        /*0054*/ 	.byte	0x00, 0xf4, 0x21, 0x00


	//----- nvinfo : EIATTR_KPARAM_INFO
	.align		4
.L_21:
        /*0058*/ 	.byte	0x04, 0x17
        /*005a*/ 	.short	(.L_23 - .L_22)
.L_22:
        /*005c*/ 	.word	0x00000000
        /*0060*/ 	.short	0x0001
        /*0062*/ 	.short	0x0008
        /*0064*/ 	.byte	0x00, 0xf4, 0x21, 0x00


	//----- nvinfo : EIATTR_KPARAM_INFO
	.align		4
.L_23:
        /*0068*/ 	.byte	0x04, 0x17
        /*006a*/ 	.short	(.L_25 - .L_24)
.L_24:
        /*006c*/ 	.word	0x00000000
        /*0070*/ 	.short	0x0000
        /*0072*/ 	.short	0x0000
        /*0074*/ 	.byte	0x00, 0xf4, 0x21, 0x00


	//----- nvinfo : EIATTR_SPARSE_MMA_MASK
	.align		4
.L_25:
        /*0078*/ 	.byte	0x03, 0x50
        /*007a*/ 	.short	0x0000


	//----- nvinfo : EIATTR_MAXREG_COUNT
	.align		4
        /*007c*/ 	.byte	0x03, 0x1b
        /*007e*/ 	.short	0x00ff


	//----- nvinfo : EIATTR_EXIT_INSTR_OFFSETS
	.align		4
        /*0080*/ 	.byte	0x04, 0x1c
        /*0082*/ 	.short	(.L_27 - .L_26)


	//   ....[0]....
.L_26:
        /*0084*/ 	.word	0x000002f0


	//   ....[1]....
        /*0088*/ 	.word	0x00000310


	//----- nvinfo : EIATTR_REQNTID
	.align		4
.L_27:
        /*008c*/ 	.byte	0x04, 0x10
        /*008e*/ 	.short	(.L_29 - .L_28)
.L_28:
        /*0090*/ 	.word	0x00000080
        /*0094*/ 	.word	0x00000001
        /*0098*/ 	.word	0x00000001


	//----- nvinfo : EIATTR_CBANK_PARAM_SIZE
	.align		4
.L_29:
        /*009c*/ 	.byte	0x03, 0x19
        /*009e*/ 	.short	0x0034


	//----- nvinfo : EIATTR_PARAM_CBANK
	.align		4
        /*00a0*/ 	.byte	0x04, 0x0a
        /*00a2*/ 	.short	(.L_31 - .L_30)
	.align		4
.L_30:
        /*00a4*/ 	.word	index@(.nv.constant0.triton_poi_fused__native_batch_norm_legit_no_training_2)
        /*00a8*/ 	.short	0x0210
        /*00aa*/ 	.short	0x0034


	//----- nvinfo : EIATTR_SW_WAR
	.align		4
.L_31:
        /*00ac*/ 	.byte	0x04, 0x36
        /*00ae*/ 	.short	(.L_33 - .L_32)
.L_32:
        /*00b0*/ 	.word	0x00000008
.L_33:


//--------------------- .nv.callgraph             --------------------------
	.section	.nv.callgraph,"",@"SHT_CUDA_CALLGRAPH"
	.align	4
	.sectionentsize	8
	.align		4
        /*0000*/ 	.word	0x00000000
	.align		4
        /*0004*/ 	.word	0xffffffff
	.align		4
        /*0008*/ 	.word	0x00000000
	.align		4
        /*000c*/ 	.word	0xfffffffe
	.align		4
        /*0010*/ 	.word	0x00000000
	.align		4
        /*0014*/ 	.word	0xfffffffd
	.align		4
        /*0018*/ 	.word	0x00000000
	.align		4
        /*001c*/ 	.word	0xfffffffc


//--------------------- .nv.constant4             --------------------------
	.section	.nv.constant4,"a",@progbits
	.align	8
	.align		8
.nv.constant4:
        /*0000*/ 	.dword	_$_str
	.align		8
        /*0008*/ 	.dword	_$_str_$_2


//--------------------- .text.triton_poi_fused__native_batch_norm_legit_no_training_2 --------------------------
	.section	.text.triton_poi_fused__native_batch_norm_legit_no_training_2,"ax",@progbits
	.align	128
        .global         triton_poi_fused__native_batch_norm_legit_no_training_2
        .type           triton_poi_fused__native_batch_norm_legit_no_training_2,@function
        .size           triton_poi_fused__native_batch_norm_legit_no_training_2,(.L_x_1 - triton_poi_fused__native_batch_norm_legit_no_training_2)
        .other          triton_poi_fused__native_batch_norm_legit_no_training_2,@"STO_CUDA_ENTRY STV_DEFAULT"
triton_poi_fused__native_batch_norm_legit_no_training_2:
.text.triton_poi_fused__native_batch_norm_legit_no_training_2:
[----:B------:R-:W0:Y:S01]  /*0000*/  LDC R1, c[0x0][0x28] ;  /* 0x00000a00ff017b82 */ /* 0x000e220000000800 */
[----:B------:R-:W1:Y:S07]  /*0010*/  S2R R0, SR_TID.X ;  /* 0x0000000000007919 */ /* 0x000e6e0000002100 */
[----:B------:R-:W2:Y:S01]  /*0020*/  LDC.64 R8, c[0x0][0x220] ;  /* 0x00008800ff087b82 */ /* 0x000ea20000000a00 */
[----:B------:R-:W-:Y:S01]  /*0030*/  HFMA2.MMA R14, -RZ, RZ, 0, 0 ;  /* 0x00000000ff0e7435 */ /* 0x000fe200000001ff */
[----:B------:R-:W-:Y:S01]  /*0040*/  ULDC.64 UR4, c[0x0][0x208] ;  /* 0x0000820000047ab9 */ /* 0x000fe20000000a00 */
[----:B------:R-:W3:Y:S05]  /*0050*/  S2R R3, SR_CTAID.X ;  /* 0x0000000000037919 */ /* 0x000eea0000002500 */
[----:B------:R-:W4:Y:S08]  /*0060*/  LDC.64 R4, c[0x0][0x210] ;  /* 0x00008400ff047b82 */ /* 0x000f300000000a00 */
[----:B------:R-:W5:Y:S08]  /*0070*/  LDC.64 R6, c[0x0][0x218] ;  /* 0x00008600ff067b82 */ /* 0x000f700000000a00 */
[----:B------:R-:W4:Y:S01]  /*0080*/  LDC.64 R10, c[0x0][0x228] ;  /* 0x00008a00ff0a7b82 */ /* 0x000f220000000a00 */
[----:B-1----:R-:W-:-:S07]  /*0090*/  LOP3.LUT R0, R0, 0x7f, RZ, 0xc0, !PT ;  /* 0x0000007f00007812 */ /* 0x002fce00078ec0ff */
[----:B------:R-:W1:Y:S01]  /*00a0*/  LDC.64 R12, c[0x0][0x230] ;  /* 0x00008c00ff0c7b82 */ /* 0x000e620000000a00 */
[----:B---3--:R-:W-:-:S04]  /*00b0*/  LEA R0, R3, R0, 0x7 ;  /* 0x0000000003007211 */ /* 0x008fc800078e38ff */
[C---:B------:R-:W-:Y:S01]  /*00c0*/  ISETP.GE.AND P2, PT, R0.reuse, 0xc40, PT ;  /* 0x00000c400000780c */ /* 0x040fe20003f46270 */
[----:B------:R-:W-:-:S05]  /*00d0*/  IMAD.HI R2, R0, 0x5397829d, RZ ;  /* 0x5397829d00027827 */ /* 0x000fca00078e02ff */
[----:B------:R-:W-:-:S04]  /*00e0*/  SHF.R.U32.HI R3, RZ, 0x1f, R2 ;  /* 0x0000001fff037819 */ /* 0x000fc80000011602 */
[----:B------:R-:W-:-:S04]  /*00f0*/  LEA.HI.SX32 R3, R2, R3, 0x1a ;  /* 0x0000000302037211 */ /* 0x000fc800078fd2ff */
[----:B------:R-:W-:-:S04]  /*0100*/  LEA.HI R2, R3, R3, RZ, 0x2 ;  /* 0x0000000303027211 */ /* 0x000fc800078f10ff */
[----:B------:R-:W-:-:S04]  /*0110*/  LOP3.LUT R2, R2, 0xfffffffc, RZ, 0xc0, !PT ;  /* 0xfffffffc02027812 */ /* 0x000fc800078ec0ff */
[----:B------:R-:W-:-:S05]  /*0120*/  IADD3 R15, R3, -R2, RZ ;  /* 0x80000002030f7210 */ /* 0x000fca0007ffe0ff */
[----:B--2---:R-:W-:-:S05]  /*0130*/  IMAD.WIDE R8, R15, 0x4, R8 ;  /* 0x000000040f087825 */ /* 0x004fca00078e0208 */
[----:B------:R2:W3:Y:S01]  /*0140*/  @!P2 LDG.E.EL R14, desc[UR4][R8.64] ;  /* 0x00000004080ea981 */ /* 0x0004e2000c2e1900 */
[----:B------:R-:W-:Y:S01]  /*0150*/  CS2R R2, SRZ ;  /* 0x0000000000027805 */ /* 0x000fe2000001ff00 */
[----:B----4-:R-:W-:-:S04]  /*0160*/  IMAD.WIDE R4, R0, 0x4, R4 ;  /* 0x0000000400047825 */ /* 0x010fc800078e0204 */
[C---:B-----5:R-:W-:Y:S01]  /*0170*/  IMAD.WIDE R6, R15.reuse, 0x4, R6 ;  /* 0x000000040f067825 */ /* 0x060fe200078e0206 */
[----:B------:R4:W5:Y:S03]  /*0180*/  @!P2 LDG.E R2, desc[UR4][R4.64] ;  /* 0x000000040402a981 */ /* 0x000966000c1e1900 */
[C---:B0-2---:R-:W-:Y:S01]  /*0190*/  IMAD.WIDE R8, R15.reuse, 0x4, R10 ;  /* 0x000000040f087825 */ /* 0x045fe200078e020a */
[----:B------:R0:W5:Y:S03]  /*01a0*/  @!P2 LDG.E.EL R3, desc[UR4][R6.64] ;  /* 0x000000040603a981 */ /* 0x000166000c2e1900 */
[----:B-1----:R-:W-:Y:S01]  /*01b0*/  IMAD.WIDE R10, R15, 0x4, R12 ;  /* 0x000000040f0a7825 */ /* 0x002fe200078e020c */
[----:B------:R-:W-:Y:S01]  /*01c0*/  CS2R R12, SRZ ;  /* 0x00000000000c7805 */ /* 0x000fe2000001ff00 */
[----:B----4-:R-:W1:Y:S05]  /*01d0*/  LDC.64 R4, c[0x0][0x238] ;  /* 0x00008e00ff047b82 */ /* 0x010e6a0000000a00 */
[----:B------:R-:W2:Y:S04]  /*01e0*/  @!P2 LDG.E.EL R12, desc[UR4][R8.64] ;  /* 0x00000004080ca981 */ /* 0x000ea8000c2e1900 */
[----:B------:R-:W2:Y:S01]  /*01f0*/  @!P2 LDG.E.EL R13, desc[UR4][R10.64] ;  /* 0x000000040a0da981 */ /* 0x000ea2000c2e1900 */
[----:B0-----:R-:W-:Y:S01]  /*0200*/  MOV R6, 0x3e800000 ;  /* 0x3e80000000067802 */ /* 0x001fe20000000f00 */
[----:B---3--:R-:W-:-:S04]  /*0210*/  FADD R14, R14, 0.0010000000474974513054 ;  /* 0x3a83126f0e0e7421 */ /* 0x008fc80000000000 */
[----:B------:R-:W0:Y:S01]  /*0220*/  MUFU.SQRT R15, R14 ;  /* 0x0000000e000f7308 */ /* 0x000e220000002000 */
[----:B-----5:R-:W-:Y:S01]  /*0230*/  FADD R2, -R3, R2 ;  /* 0x0000000203027221 */ /* 0x020fe20000000100 */
[C---:B0-----:R-:W-:Y:S02]  /*0240*/  FSETP.GT.AND P0, PT, R15.reuse, 8.50705917302346158658e+37, PT ;  /* 0x7e8000000f00780b */ /* 0x041fe40003f04000 */
[----:B------:R-:W-:Y:S02]  /*0250*/  FSETP.GEU.AND P1, PT, R15, 1.175494350822287508e-38, PT ;  /* 0x008000000f00780b */ /* 0x000fe40003f2e000 */
[----:B------:R-:W-:-:S09]  /*0260*/  FSEL R6, R6, 1, P0 ;  /* 0x3f80000006067808 */ /* 0x000fd20000000000 */
[----:B------:R-:W-:Y:S02]  /*0270*/  @P0 FMUL R15, R15, 0.25 ;  /* 0x3e8000000f0f0820 */ /* 0x000fe40000400000 */
[----:B------:R-:W-:Y:S02]  /*0280*/  @!P1 FMUL R6, R6, 16777216 ;  /* 0x4b80000006069820 */ /* 0x000fe40000400000 */
[----:B------:R-:W-:-:S06]  /*0290*/  @!P1 FMUL R15, R15, 16777216 ;  /* 0x4b8000000f0f9820 */ /* 0x000fcc0000400000 */
[----:B------:R-:W0:Y:S02]  /*02a0*/  MUFU.RCP R15, R15 ;  /* 0x0000000f000f7308 */ /* 0x000e240000001000 */
[----:B0-----:R-:W-:-:S04]  /*02b0*/  FMUL R3, R15, R6 ;  /* 0x000000060f037220 */ /* 0x001fc80000400000 */
[----:B------:R-:W-:Y:S01]  /*02c0*/  FMUL R6, R2, R3 ;  /* 0x0000000302067220 */ /* 0x000fe20000400000 */
[----:B-1----:R-:W-:-:S04]  /*02d0*/  IMAD.WIDE R2, R0, 0x4, R4 ;  /* 0x0000000400027825 */ /* 0x002fc800078e0204 */
[----:B--2---:R-:W-:Y:S01]  /*02e0*/  FFMA R13, R6, R12, R13 ;  /* 0x0000000c060d7223 */ /* 0x004fe2000000000d */
[----:B------:R-:W-:Y:S06]  /*02f0*/  @P2 EXIT ;  /* 0x000000000000294d */ /* 0x000fec0003800000 */
[----:B------:R-:W-:Y:S01]  /*0300*/  STG.E desc[UR4][R2.64], R13 ;  /* 0x0000000d02007986 */ /* 0x000fe2000c101904 */
[----:B------:R-:W-:Y:S05]  /*0310*/  EXIT ;  /* 0x000000000000794d */ /* 0x000fea0003800000 */
.L_x_0:
[----:B------:R-:W-:-:S00]  /*0320*/  BRA `(.L_x_0) ;  /* 0xfffffffc00fc7947 */ /* 0x000fc0000383ffff */
[----:B------:R-:W-:-:S00]  /*0330*/  NOP ;  /* 0x0000000000007918 */ /* 0x000fc00000000000 */
        /* <DEDUP_REMOVED lines=12> */
.L_x_1:


//--------------------- .nv.global.init           --------------------------
	.section	.nv.global.init,"aw",@progbits
.nv.global.init:
	.type		_$_str,@object
	.size		_$_str,(_$_str_$_2 - _$_str)
_$_str:
        /*0000*/ 	.byte	0x5f, 0x5f, 0x43, 0x55, 0x44, 0x41, 0x5f, 0x46, 0x54, 0x5a, 0x00
	.type		_$_str_$_2,@object
	.size		_$_str_$_2,(.L_1 - _$_str_$_2)
_$_str_$_2:
        /*000b*/ 	.byte	0x5f, 0x5f, 0x43, 0x55, 0x44, 0x41, 0x5f, 0x50, 0x52, 0x45, 0x43, 0x5f, 0x53, 0x51, 0x52, 0x54
        /*001b*/ 	.byte	0x00
.L_1:


//--------------------- .nv.constant0.triton_poi_fused__native_batch_norm_legit_no_training_2 --------------------------
	.section	.nv.constant0.triton_poi_fused__native_batch_norm_legit_no_training_2,"a",@progbits
	.sectionflags	@""
	.align	4
.nv.constant0.triton_poi_fused__native_batch_norm_legit_no_training_2:
	.zero		580
